//
// Generated by NVIDIA NVVM Compiler
//
// Compiler Build ID: CL-36424714
// Cuda compilation tools, release 13.0, V13.0.88
// Based on NVVM 20.0.0
//

.version 9.0
.target sm_100
.address_size 64

	// .globl	_Z16sgemm_coalescingiiifPKfS0_fPf

.visible .entry _Z16sgemm_coalescingiiifPKfS0_fPf(
	.param .u32 _Z16sgemm_coalescingiiifPKfS0_fPf_param_0,
	.param .u32 _Z16sgemm_coalescingiiifPKfS0_fPf_param_1,
	.param .u32 _Z16sgemm_coalescingiiifPKfS0_fPf_param_2,
	.param .f32 _Z16sgemm_coalescingiiifPKfS0_fPf_param_3,
	.param .u64 .ptr .align 1 _Z16sgemm_coalescingiiifPKfS0_fPf_param_4,
	.param .u64 .ptr .align 1 _Z16sgemm_coalescingiiifPKfS0_fPf_param_5,
	.param .f32 _Z16sgemm_coalescingiiifPKfS0_fPf_param_6,
	.param .u64 .ptr .align 1 _Z16sgemm_coalescingiiifPKfS0_fPf_param_7
)
{
	.reg .pred 	%p<13>;
	.reg .b32 	%r<44>;
	.reg .b32 	%f<73>;
	.reg .b64 	%rd<53>;

	ld.param.u32 	%r20, [_Z16sgemm_coalescingiiifPKfS0_fPf_param_0];
	ld.param.u32 	%r21, [_Z16sgemm_coalescingiiifPKfS0_fPf_param_1];
	ld.param.u32 	%r19, [_Z16sgemm_coalescingiiifPKfS0_fPf_param_2];
	ld.param.f32 	%f13, [_Z16sgemm_coalescingiiifPKfS0_fPf_param_3];
	ld.param.u64 	%rd7, [_Z16sgemm_coalescingiiifPKfS0_fPf_param_4];
	ld.param.u64 	%rd8, [_Z16sgemm_coalescingiiifPKfS0_fPf_param_5];
	ld.param.f32 	%f14, [_Z16sgemm_coalescingiiifPKfS0_fPf_param_6];
	ld.param.u64 	%rd6, [_Z16sgemm_coalescingiiifPKfS0_fPf_param_7];
	cvta.to.global.u64 	%rd1, %rd8;
	cvta.to.global.u64 	%rd2, %rd7;
	mov.u32 	%r22, %ctaid.x;
	shl.b32 	%r23, %r22, 5;
	mov.u32 	%r24, %tid.x;
	shr.u32 	%r25, %r24, 5;
	or.b32  	%r1, %r23, %r25;
	mov.u32 	%r26, %ctaid.y;
	shl.b32 	%r27, %r26, 5;
	and.b32  	%r28, %r24, 31;
	or.b32  	%r29, %r27, %r28;
	setp.ge.s32 	%p1, %r1, %r20;
	setp.ge.s32 	%p2, %r29, %r21;
	or.pred  	%p3, %p1, %p2;
	@%p3 bra 	$L__BB0_14;
	setp.lt.s32 	%p4, %r19, 1;
	mov.f32 	%f72, 0f00000000;
	@%p4 bra 	$L__BB0_13;
	mul.lo.s32 	%r3, %r19, %r1;
	and.b32  	%r4, %r19, 7;
	setp.lt.u32 	%p5, %r19, 8;
	mov.f32 	%f72, 0f00000000;
	mov.b32 	%r42, 0;
	@%p5 bra 	$L__BB0_5;
	and.b32  	%r42, %r19, 2147483640;
	neg.s32 	%r40, %r42;
	shl.b32 	%r7, %r21, 3;
	mul.wide.u32 	%rd9, %r3, 4;
	add.s64 	%rd10, %rd9, %rd2;
	add.s64 	%rd52, %rd10, 16;
	mov.f32 	%f72, 0f00000000;
	mul.wide.s32 	%rd13, %r21, 4;
	mov.u32 	%r39, %r29;
$L__BB0_4:
	.pragma "nounroll";
	ld.global.f32 	%f19, [%rd52+-16];
	mul.wide.s32 	%rd11, %r39, 4;
	add.s64 	%rd12, %rd1, %rd11;
	ld.global.f32 	%f20, [%rd12];
	fma.rn.f32 	%f21, %f19, %f20, %f72;
	ld.global.f32 	%f22, [%rd52+-12];
	add.s64 	%rd14, %rd12, %rd13;
	ld.global.f32 	%f23, [%rd14];
	fma.rn.f32 	%f24, %f22, %f23, %f21;
	ld.global.f32 	%f25, [%rd52+-8];
	add.s64 	%rd15, %rd14, %rd13;
	ld.global.f32 	%f26, [%rd15];
	fma.rn.f32 	%f27, %f25, %f26, %f24;
	ld.global.f32 	%f28, [%rd52+-4];
	add.s64 	%rd16, %rd15, %rd13;
	ld.global.f32 	%f29, [%rd16];
	fma.rn.f32 	%f30, %f28, %f29, %f27;
	ld.global.f32 	%f31, [%rd52];
	add.s64 	%rd17, %rd16, %rd13;
	ld.global.f32 	%f32, [%rd17];
	fma.rn.f32 	%f33, %f31, %f32, %f30;
	ld.global.f32 	%f34, [%rd52+4];
	add.s64 	%rd18, %rd17, %rd13;
	ld.global.f32 	%f35, [%rd18];
	fma.rn.f32 	%f36, %f34, %f35, %f33;
	ld.global.f32 	%f37, [%rd52+8];
	add.s64 	%rd19, %rd18, %rd13;
	ld.global.f32 	%f38, [%rd19];
	fma.rn.f32 	%f39, %f37, %f38, %f36;
	ld.global.f32 	%f40, [%rd52+12];
	add.s64 	%rd20, %rd19, %rd13;
	ld.global.f32 	%f41, [%rd20];
	fma.rn.f32 	%f72, %f40, %f41, %f39;
	add.s32 	%r40, %r40, 8;
	add.s32 	%r39, %r39, %r7;
	add.s64 	%rd52, %rd52, 32;
	setp.ne.s32 	%p6, %r40, 0;
	@%p6 bra 	$L__BB0_4;
$L__BB0_5:
	setp.eq.s32 	%p7, %r4, 0;
	@%p7 bra 	$L__BB0_13;
	and.b32  	%r13, %r19, 3;
	setp.lt.u32 	%p8, %r4, 4;
	@%p8 bra 	$L__BB0_8;
	add.s32 	%r31, %r42, %r3;
	mul.wide.u32 	%rd21, %r31, 4;
	add.s64 	%rd22, %rd2, %rd21;
	ld.global.f32 	%f43, [%rd22];
	mad.lo.s32 	%r32, %r42, %r21, %r29;
	mul.wide.s32 	%rd23, %r32, 4;
	add.s64 	%rd24, %rd1, %rd23;
	ld.global.f32 	%f44, [%rd24];
	fma.rn.f32 	%f45, %f43, %f44, %f72;
	cvt.u64.u32 	%rd25, %r3;
	cvt.u64.u32 	%rd26, %r42;
	add.s64 	%rd27, %rd26, %rd25;
	shl.b64 	%rd28, %rd27, 2;
	add.s64 	%rd29, %rd2, %rd28;
	ld.global.f32 	%f46, [%rd29+4];
	mul.wide.s32 	%rd30, %r21, 4;
	add.s64 	%rd31, %rd24, %rd30;
	ld.global.f32 	%f47, [%rd31];
	fma.rn.f32 	%f48, %f46, %f47, %f45;
	ld.global.f32 	%f49, [%rd29+8];
	add.s64 	%rd32, %rd31, %rd30;
	ld.global.f32 	%f50, [%rd32];
	fma.rn.f32 	%f51, %f49, %f50, %f48;
	ld.global.f32 	%f52, [%rd29+12];
	add.s64 	%rd33, %rd32, %rd30;
	ld.global.f32 	%f53, [%rd33];
	fma.rn.f32 	%f72, %f52, %f53, %f51;
	add.s32 	%r42, %r42, 4;
$L__BB0_8:
	setp.eq.s32 	%p9, %r13, 0;
	@%p9 bra 	$L__BB0_13;
	setp.eq.s32 	%p10, %r13, 1;
	@%p10 bra 	$L__BB0_11;
	add.s32 	%r33, %r42, %r3;
	mul.wide.u32 	%rd34, %r33, 4;
	add.s64 	%rd35, %rd2, %rd34;
	ld.global.f32 	%f55, [%rd35];
	mad.lo.s32 	%r34, %r42, %r21, %r29;
	mul.wide.s32 	%rd36, %r34, 4;
	add.s64 	%rd37, %rd1, %rd36;
	ld.global.f32 	%f56, [%rd37];
	fma.rn.f32 	%f57, %f55, %f56, %f72;
	cvt.u64.u32 	%rd38, %r3;
	cvt.u64.u32 	%rd39, %r42;
	add.s64 	%rd40, %rd39, %rd38;
	shl.b64 	%rd41, %rd40, 2;
	add.s64 	%rd42, %rd2, %rd41;
	ld.global.f32 	%f58, [%rd42+4];
	mul.wide.s32 	%rd43, %r21, 4;
	add.s64 	%rd44, %rd37, %rd43;
	ld.global.f32 	%f59, [%rd44];
	fma.rn.f32 	%f72, %f58, %f59, %f57;
	add.s32 	%r42, %r42, 2;
$L__BB0_11:
	and.b32  	%r35, %r19, 1;
	setp.eq.b32 	%p11, %r35, 1;
	not.pred 	%p12, %p11;
	@%p12 bra 	$L__BB0_13;
	add.s32 	%r36, %r42, %r3;
	mul.wide.u32 	%rd45, %r36, 4;
	add.s64 	%rd46, %rd2, %rd45;
	ld.global.f32 	%f60, [%rd46];
	mad.lo.s32 	%r37, %r42, %r21, %r29;
	mul.wide.s32 	%rd47, %r37, 4;
	add.s64 	%rd48, %rd1, %rd47;
	ld.global.f32 	%f61, [%rd48];
	fma.rn.f32 	%f72, %f60, %f61, %f72;
$L__BB0_13:
	mad.lo.s32 	%r38, %r21, %r1, %r29;
	cvta.to.global.u64 	%rd49, %rd6;
	mul.wide.u32 	%rd50, %r38, 4;
	add.s64 	%rd51, %rd49, %rd50;
	ld.global.f32 	%f62, [%rd51];
	mul.f32 	%f63, %f14, %f62;
	fma.rn.f32 	%f64, %f13, %f72, %f63;
	st.global.f32 	[%rd51], %f64;
$L__BB0_14:
	ret;

}


// ===== COMPILED SASS (sm_100) =====

	.target	sm_100

	.elftype	@"ET_EXEC"


//--------------------- .note.nv.tkinfo           --------------------------
	.section	.note.nv.tkinfo,"",@"SHT_NOTE"
	.sectionflags	@"SHF_NOTE_NV_TKINFO"
	.tkinfo
        /*0018*/ 	.word	0x00000002
        /*0030*/ 	.string	""
        /*0030*/ 	.string	"ptxas"
        /*0030*/ 	.string	"Cuda compilation tools, release 13.0, V13.0.88"
        /*0030*/ 	.string	"Build cuda_13.0.r13.0/compiler.36424714_0"
        /*0030*/ 	.string	"-arch sm_100 -m 64 "



//--------------------- .note.nv.cuinfo           --------------------------
	.section	.note.nv.cuinfo,"",@"SHT_NOTE"
	.sectionflags	@"SHF_NOTE_NV_CUINFO"
        /*0018*/ 	.short	0x0002
        /*001a*/ 	.short	0x0064
        /*001c*/ 	.short	0x0082
	.zero		2


//--------------------- .nv.info                  --------------------------
	.section	.nv.info,"",@"SHT_CUDA_INFO"
	.align	4


	//----- nvinfo : EIATTR_REGCOUNT
	.align		4
        /*0000*/ 	.byte	0x04, 0x2f
        /*0002*/ 	.short	(.L_1 - .L_0)
	.align		4
.L_0:
        /*0004*/ 	.word	index@(_Z16sgemm_coalescingiiifPKfS0_fPf)
        /*0008*/ 	.word	0x00000020


	//----- nvinfo : EIATTR_FRAME_SIZE
	.align		4
.L_1:
        /*000c*/ 	.byte	0x04, 0x11
        /*000e*/ 	.short	(.L_3 - .L_2)
	.align		4
.L_2:
        /*0010*/ 	.word	index@(_Z16sgemm_coalescingiiifPKfS0_fPf)
        /*0014*/ 	.word	0x00000000


	//----- nvinfo : EIATTR_MIN_STACK_SIZE
	.align		4
.L_3:
        /*0018*/ 	.byte	0x04, 0x12
        /*001a*/ 	.short	(.L_5 - .L_4)
	.align		4
.L_4:
        /*001c*/ 	.word	index@(_Z16sgemm_coalescingiiifPKfS0_fPf)
        /*0020*/ 	.word	0x00000000
.L_5:


//--------------------- .nv.compat                --------------------------
	.section	.nv.compat,"",@"SHT_CUDA_COMPAT_INFO"
	.align	4
        /*0000*/ 	.byte	0x02, 0x09, 0x00, 0x00, 0x02, 0x02, 0x01, 0x00, 0x02, 0x05, 0x05, 0x00, 0x03, 0x07, 0x01, 0x01
        /*0010*/ 	.byte	0x02, 0x03, 0x00, 0x00, 0x02, 0x06, 0x01, 0x00, 0x04, 0x0b, 0x08, 0x00, 0x09, 0x00, 0x00, 0x00
        /*0020*/ 	.byte	0x00, 0x00, 0x00, 0x00


//--------------------- .nv.info._Z16sgemm_coalescingiiifPKfS0_fPf --------------------------
	.section	.nv.info._Z16sgemm_coalescingiiifPKfS0_fPf,"",@"SHT_CUDA_INFO"
	.sectionflags	@""
	.align	4


	//----- nvinfo : EIATTR_CUDA_API_VERSION
	.align		4
        /*0000*/ 	.byte	0x04, 0x37
        /*0002*/ 	.short	(.L_7 - .L_6)
.L_6:
        /*0004*/ 	.word	0x00000082


	//----- nvinfo : EIATTR_KPARAM_INFO
	.align		4
.L_7:
        /*0008*/ 	.byte	0x04, 0x17
        /*000a*/ 	.short	(.L_9 - .L_8)
.L_8:
        /*000c*/ 	.word	0x00000000
        /*0010*/ 	.short	0x0007
        /*0012*/ 	.short	0x0028
        /*0014*/ 	.byte	0x00, 0xf5, 0x21, 0x00


	//----- nvinfo : EIATTR_KPARAM_INFO
	.align		4
.L_9:
        /*0018*/ 	.byte	0x04, 0x17
        /*001a*/ 	.short	(.L_11 - .L_10)
.L_10:
        /*001c*/ 	.word	0x00000000
        /*0020*/ 	.short	0x0006
        /*0022*/ 	.short	0x0020
        /*0024*/ 	.byte	0x00, 0xf0, 0x11, 0x00


	//----- nvinfo : EIATTR_KPARAM_INFO
	.align		4
.L_11:
        /*0028*/ 	.byte	0x04, 0x17
        /*002a*/ 	.short	(.L_13 - .L_12)
.L_12:
        /*002c*/ 	.word	0x00000000
        /*0030*/ 	.short	0x0005
        /*0032*/ 	.short	0x0018
        /*0034*/ 	.byte	0x00, 0xf5, 0x21, 0x00


	//----- nvinfo : EIATTR_KPARAM_INFO
	.align		4
.L_13:
        /*0038*/ 	.byte	0x04, 0x17
        /*003a*/ 	.short	(.L_15 - .L_14)
.L_14:
        /*003c*/ 	.word	0x00000000
        /*0040*/ 	.short	0x0004
        /*0042*/ 	.short	0x0010
        /*0044*/ 	.byte	0x00, 0xf5, 0x21, 0x00


	//----- nvinfo : EIATTR_KPARAM_INFO
	.align		4
.L_15:
        /*0048*/ 	.byte	0x04, 0x17
        /*004a*/ 	.short	(.L_17 - .L_16)
.L_16:
        /*004c*/ 	.word	0x00000000
        /*0050*/ 	.short	0x0003
        /*0052*/ 	.short	0x000c
        /*0054*/ 	.byte	0x00, 0xf0, 0x11, 0x00


	//----- nvinfo : EIATTR_KPARAM_INFO
	.align		4
.L_17:
        /*0058*/ 	.byte	0x04, 0x17
        /*005a*/ 	.short	(.L_19 - .L_18)
.L_18:
        /*005c*/ 	.word	0x00000000
        /*0060*/ 	.short	0x0002
        /*0062*/ 	.short	0x0008
        /*0064*/ 	.byte	0x00, 0xf0, 0x11, 0x00


	//----- nvinfo : EIATTR_KPARAM_INFO
	.align		4
.L_19:
        /*0068*/ 	.byte	0x04, 0x17
        /*006a*/ 	.short	(.L_21 - .L_20)
.L_20:
        /*006c*/ 	.word	0x00000000
        /*0070*/ 	.short	0x0001
        /*0072*/ 	.short	0x0004
        /*0074*/ 	.byte	0x00, 0xf0, 0x11, 0x00


	//----- nvinfo : EIATTR_KPARAM_INFO
	.align		4
.L_21:
        /*0078*/ 	.byte	0x04, 0x17
        /*007a*/ 	.short	(.L_23 - .L_22)
.L_22:
        /*007c*/ 	.word	0x00000000
        /*0080*/ 	.short	0x0000
        /*0082*/ 	.short	0x0000
        /*0084*/ 	.byte	0x00, 0xf0, 0x11, 0x00


	//----- nvinfo : EIATTR_SPARSE_MMA_MASK
	.align		4
.L_23:
        /*0088*/ 	.byte	0x03, 0x50
        /*008a*/ 	.short	0x0000


	//----- nvinfo : EIATTR_MAXREG_COUNT
	.align		4
        /*008c*/ 	.byte	0x03, 0x1b
        /*008e*/ 	.short	0x00ff


	//----- nvinfo : EIATTR_MERCURY_ISA_VERSION
	.align		4
        /*0090*/ 	.byte	0x03, 0x5f
        /*0092*/ 	.short	0x0101


	//----- nvinfo : EIATTR_VRC_CTA_INIT_COUNT
	.align		4
        /*0094*/ 	.byte	0x02, 0x4a
	.zero		1
	.zero		1


	//----- nvinfo : EIATTR_EXIT_INSTR_OFFSETS
	.align		4
        /*0098*/ 	.byte	0x04, 0x1c
        /*009a*/ 	.short	(.L_25 - .L_24)


	//   ....[0]....
.L_24:
        /*009c*/ 	.word	0x000000c0


	//   ....[1]....
        /*00a0*/ 	.word	0x00000930


	//----- nvinfo : EIATTR_CBANK_PARAM_SIZE
	.align		4
.L_25:
        /*00a4*/ 	.byte	0x03, 0x19
        /*00a6*/ 	.short	0x0030


	//----- nvinfo : EIATTR_PARAM_CBANK
	.align		4
        /*00a8*/ 	.byte	0x04, 0x0a
        /*00aa*/ 	.short	(.L_27 - .L_26)
	.align		4
.L_26:
        /*00ac*/ 	.word	index@(.nv.constant0._Z16sgemm_coalescingiiifPKfS0_fPf)
        /*00b0*/ 	.short	0x0380
        /*00b2*/ 	.short	0x0030


	//----- nvinfo : EIATTR_SW_WAR
	.align		4
.L_27:
        /*00b4*/ 	.byte	0x04, 0x36
        /*00b6*/ 	.short	(.L_29 - .L_28)
.L_28:
        /*00b8*/ 	.word	0x00000008
.L_29:


//--------------------- .nv.callgraph             --------------------------
	.section	.nv.callgraph,"",@"SHT_CUDA_CALLGRAPH"
	.align	4
	.sectionentsize	8
	.align		4
        /*0000*/ 	.word	0x00000000
	.align		4
        /*0004*/ 	.word	0xffffffff
	.align		4
        /*0008*/ 	.word	0x00000000
	.align		4
        /*000c*/ 	.word	0xfffffffe
	.align		4
        /*0010*/ 	.word	0x00000000
	.align		4
        /*0014*/ 	.word	0xfffffffd
	.align		4
        /*0018*/ 	.word	0x00000000
	.align		4
        /*001c*/ 	.word	0xfffffffc


//--------------------- .text._Z16sgemm_coalescingiiifPKfS0_fPf --------------------------
	.section	.text._Z16sgemm_coalescingiiifPKfS0_fPf,"ax",@progbits
	.align	128
        .global         _Z16sgemm_coalescingiiifPKfS0_fPf
        .type           _Z16sgemm_coalescingiiifPKfS0_fPf,@function
        .size           _Z16sgemm_coalescingiiifPKfS0_fPf,(.L_x_5 - _Z16sgemm_coalescingiiifPKfS0_fPf)
        .other          _Z16sgemm_coalescingiiifPKfS0_fPf,@"STO_CUDA_ENTRY STV_DEFAULT"
_Z16sgemm_coalescingiiifPKfS0_fPf:
.text._Z16sgemm_coalescingiiifPKfS0_fPf:
[----:B------:R-:W-:Y:S01]  /*0000*/  LDC R1, c[0x0][0x37c] ;  /* 0x0000df00ff017b82 */ /* 0x000fe20000000800 */
[----:B------:R-:W0:Y:S07]  /*0010*/  S2R R19, SR_TID.X ;  /* 0x0000000000137919 */ /* 0x000e2e0000002100 */
[----:B------:R-:W1:Y:S01]  /*0020*/  S2UR UR4, SR_CTAID.X ;  /* 0x00000000000479c3 */ /* 0x000e620000002500 */
[----:B------:R-:W2:Y:S07]  /*0030*/  S2R R5, SR_CTAID.Y ;  /* 0x0000000000057919 */ /* 0x000eae0000002600 */
[----:B------:R-:W3:Y:S01]  /*0040*/  LDC.64 R2, c[0x0][0x380] ;  /* 0x0000e000ff027b82 */ /* 0x000ee20000000a00 */
[----:B-1----:R-:W-:Y:S01]  /*0050*/  USHF.L.U32 UR4, UR4, 0x5, URZ ;  /* 0x0000000504047899 */ /* 0x002fe200080006ff */
[----:B0-----:R-:W-:-:S02]  /*0060*/  LOP3.LUT R0, R19, 0x1f, RZ, 0xc0, !PT ;  /* 0x0000001f13007812 */ /* 0x001fc400078ec0ff */
[----:B------:R-:W-:Y:S02]  /*0070*/  SHF.R.U32.HI R19, RZ, 0x5, R19 ;  /* 0x00000005ff137819 */ /* 0x000fe40000011613 */
[----:B--2---:R-:W-:Y:S02]  /*0080*/  LEA R0, R5, R0, 0x5 ;  /* 0x0000000005007211 */ /* 0x004fe400078e28ff */
[----:B------:R-:W-:Y:S02]  /*0090*/  LOP3.LUT R19, R19, UR4, RZ, 0xfc, !PT ;  /* 0x0000000413137c12 */ /* 0x000fe4000f8efcff */
[----:B---3--:R-:W-:-:S04]  /*00a0*/  ISETP.GE.AND P0, PT, R0, R3, PT ;  /* 0x000000030000720c */ /* 0x008fc80003f06270 */
[----:B------:R-:W-:-:S13]  /*00b0*/  ISETP.GE.OR P0, PT, R19, R2, P0 ;  /* 0x000000021300720c */ /* 0x000fda0000706670 */
[----:B------:R-:W-:Y:S05]  /*00c0*/  @P0 EXIT ;  /* 0x000000000000094d */ /* 0x000fea0003800000 */
[----:B------:R-:W0:Y:S01]  /*00d0*/  LDC R2, c[0x0][0x388] ;  /* 0x0000e200ff027b82 */ /* 0x000e220000000800 */
[----:B------:R-:W1:Y:S01]  /*00e0*/  LDCU.64 UR4, c[0x0][0x358] ;  /* 0x00006b00ff0477ac */ /* 0x000e620008000a00 */
[----:B------:R-:W-:Y:S01]  /*00f0*/  HFMA2 R24, -RZ, RZ, 0, 0 ;  /* 0x00000000ff187431 */ /* 0x000fe200000001ff */
[----:B0-----:R-:W-:-:S13]  /*0100*/  ISETP.GE.AND P0, PT, R2, 0x1, PT ;  /* 0x000000010200780c */ /* 0x001fda0003f06270 */
[----:B-1----:R-:W-:Y:S05]  /*0110*/  @!P0 BRA `(.L_x_0) ;  /* 0x0000000400e08947 */ /* 0x002fea0003800000 */
[C---:B------:R-:W-:Y:S01]  /*0120*/  ISETP.GE.U32.AND P1, PT, R2.reuse, 0x8, PT ;  /* 0x000000080200780c */ /* 0x040fe20003f26070 */
[----:B------:R-:W-:Y:S01]  /*0130*/  IMAD R20, R19, R2, RZ ;  /* 0x0000000213147224 */ /* 0x000fe200078e02ff */
[----:B------:R-:W-:Y:S02]  /*0140*/  LOP3.LUT R27, R2, 0x7, RZ, 0xc0, !PT ;  /* 0x00000007021b7812 */ /* 0x000fe400078ec0ff */
[----:B------:R-:W-:Y:S02]  /*0150*/  MOV R24, RZ ;  /* 0x000000ff00187202 */ /* 0x000fe40000000f00 */
[----:B------:R-:W-:Y:S02]  /*0160*/  ISETP.NE.AND P0, PT, R27, RZ, PT ;  /* 0x000000ff1b00720c */ /* 0x000fe40003f05270 */
[----:B------:R-:W-:-:S05]  /*0170*/  MOV R21, RZ ;  /* 0x000000ff00157202 */ /* 0x000fca0000000f00 */
[----:B------:R-:W-:Y:S06]  /*0180*/  @!P1 BRA `(.L_x_1) ;  /* 0x0000000000c49947 */ /* 0x000fec0003800000 */
[----:B------:R-:W0:Y:S01]  /*0190*/  LDC.64 R4, c[0x0][0x390] ;  /* 0x0000e400ff047b82 */ /* 0x000e220000000a00 */
[----:B------:R-:W-:Y:S02]  /*01a0*/  LOP3.LUT R21, R2, 0x7ffffff8, RZ, 0xc0, !PT ;  /* 0x7ffffff802157812 */ /* 0x000fe400078ec0ff */
[----:B------:R-:W-:Y:S02]  /*01b0*/  MOV R24, RZ ;  /* 0x000000ff00187202 */ /* 0x000fe40000000f00 */
[----:B------:R-:W-:Y:S02]  /*01c0*/  MOV R18, R0 ;  /* 0x0000000000127202 */ /* 0x000fe40000000f00 */
[----:B------:R-:W-:Y:S01]  /*01d0*/  IADD3 R22, PT, PT, -R21, RZ, RZ ;  /* 0x000000ff15167210 */ /* 0x000fe20007ffe1ff */
[----:B0-----:R-:W-:-:S03]  /*01e0*/  IMAD.WIDE.U32 R4, R20, 0x4, R4 ;  /* 0x0000000414047825 */ /* 0x001fc600078e0004 */
[----:B------:R-:W-:-:S04]  /*01f0*/  IADD3 R6, P1, PT, R4, 0x10, RZ ;  /* 0x0000001004067810 */ /* 0x000fc80007f3e0ff */
[----:B------:R-:W-:-:S09]  /*0200*/  IADD3.X R7, PT, PT, RZ, R5, RZ, P1, !PT ;  /* 0x00000005ff077210 */ /* 0x000fd20000ffe4ff */
.L_x_2:
[----:B------:R-:W0:Y:S01]  /*0210*/  LDC.64 R16, c[0x0][0x398] ;  /* 0x0000e600ff107b82 */ /* 0x000e220000000a00 */
[----:B------:R-:W-:Y:S02]  /*0220*/  MOV R4, R6 ;  /* 0x0000000600047202 */ /* 0x000fe40000000f00 */
[----:B------:R-:W-:-:S05]  /*0230*/  MOV R5, R7 ;  /* 0x0000000700057202 */ /* 0x000fca0000000f00 */
[----:B------:R-:W2:Y:S04]  /*0240*/  LDG.E R25, desc[UR4][R4.64+-0x10] ;  /* 0xfffff00404197981 */ /* 0x000ea8000c1e1900 */
[----:B------:R-:W3:Y:S04]  /*0250*/  LDG.E R23, desc[UR4][R4.64+-0xc] ;  /* 0xfffff40404177981 */ /* 0x000ee8000c1e1900 */
[----:B------:R-:W4:Y:S04]  /*0260*/  LDG.E R29, desc[UR4][R4.64+-0x8] ;  /* 0xfffff804041d7981 */ /* 0x000f28000c1e1900 */
[----:B------:R-:W5:Y:S01]  /*0270*/  LDG.E R28, desc[UR4][R4.64+-0x4] ;  /* 0xfffffc04041c7981 */ /* 0x000f62000c1e1900 */
[----:B0-----:R-:W-:-:S05]  /*0280*/  IMAD.WIDE R16, R18, 0x4, R16 ;  /* 0x0000000412107825 */ /* 0x001fca00078e0210 */
[----:B------:R0:W2:Y:S01]  /*0290*/  LDG.E R26, desc[UR4][R16.64] ;  /* 0x00000004101a7981 */ /* 0x0000a2000c1e1900 */
[----:B------:R-:W-:-:S04]  /*02a0*/  IMAD.WIDE R14, R3, 0x4, R16 ;  /* 0x00000004030e7825 */ /* 0x000fc800078e0210 */
[C---:B------:R-:W-:Y:S02]  /*02b0*/  IMAD.WIDE R6, R3.reuse, 0x4, R14 ;  /* 0x0000000403067825 */ /* 0x040fe400078e020e */
[----:B------:R-:W3:Y:S02]  /*02c0*/  LDG.E R14, desc[UR4][R14.64] ;  /* 0x000000040e0e7981 */ /* 0x000ee4000c1e1900 */
[C---:B------:R-:W-:Y:S02]  /*02d0*/  IMAD.WIDE R10, R3.reuse, 0x4, R6 ;  /* 0x00000004030a7825 */ /* 0x040fe400078e0206 */
[----:B------:R-:W4:Y:S02]  /*02e0*/  LDG.E R6, desc[UR4][R6.64] ;  /* 0x0000000406067981 */ /* 0x000f24000c1e1900 */
[C---:B------:R-:W-:Y:S02]  /*02f0*/  IMAD.WIDE R8, R3.reuse, 0x4, R10 ;  /* 0x0000000403087825 */ /* 0x040fe400078e020a */
[----:B------:R-:W5:Y:S02]  /*0300*/  LDG.E R10, desc[UR4][R10.64] ;  /* 0x000000040a0a7981 */ /* 0x000f64000c1e1900 */
[----:B------:R-:W-:-:S02]  /*0310*/  IMAD.WIDE R12, R3, 0x4, R8 ;  /* 0x00000004030c7825 */ /* 0x000fc400078e0208 */
[----:B------:R-:W5:Y:S04]  /*0320*/  LDG.E R7, desc[UR4][R4.64] ;  /* 0x0000000404077981 */ /* 0x000f68000c1e1900 */
[----:B------:R-:W5:Y:S01]  /*0330*/  LDG.E R8, desc[UR4][R8.64] ;  /* 0x0000000408087981 */ /* 0x000f62000c1e1900 */
[----:B0-----:R-:W-:-:S03]  /*0340*/  IMAD.WIDE R16, R3, 0x4, R12 ;  /* 0x0000000403107825 */ /* 0x001fc600078e020c */
[----:B------:R-:W5:Y:S04]  /*0350*/  LDG.E R12, desc[UR4][R12.64] ;  /* 0x000000040c0c7981 */ /* 0x000f68000c1e1900 */
[----:B------:R-:W5:Y:S04]  /*0360*/  LDG.E R15, desc[UR4][R16.64] ;  /* 0x00000004100f7981 */ /* 0x000f68000c1e1900 */
[----:B------:R-:W5:Y:S04]  /*0370*/  LDG.E R9, desc[UR4][R4.64+0x4] ;  /* 0x0000040404097981 */ /* 0x000f68000c1e1900 */
[----:B------:R-:W5:Y:S01]  /*0380*/  LDG.E R11, desc[UR4][R4.64+0xc] ;  /* 0x00000c04040b7981 */ /* 0x000f62000c1e1900 */
[----:B--2---:R-:W-:Y:S01]  /*0390*/  FFMA R26, R25, R26, R24 ;  /* 0x0000001a191a7223 */ /* 0x004fe20000000018 */
[----:B------:R-:W-:-:S02]  /*03a0*/  IMAD.WIDE R24, R3, 0x4, R16 ;  /* 0x0000000403187825 */ /* 0x000fc400078e0210 */
[----:B------:R-:W2:Y:S04]  /*03b0*/  LDG.E R16, desc[UR4][R4.64+0x8] ;  /* 0x0000080404107981 */ /* 0x000ea8000c1e1900 */
[----:B------:R-:W2:Y:S01]  /*03c0*/  LDG.E R24, desc[UR4][R24.64] ;  /* 0x0000000418187981 */ /* 0x000ea2000c1e1900 */
[----:B---3--:R-:W-:Y:S01]  /*03d0*/  FFMA R14, R23, R14, R26 ;  /* 0x0000000e170e7223 */ /* 0x008fe2000000001a */
[----:B------:R-:W-:-:S03]  /*03e0*/  IADD3 R22, PT, PT, R22, 0x8, RZ ;  /* 0x0000000816167810 */ /* 0x000fc60007ffe0ff */
[----:B----4-:R-:W-:Y:S01]  /*03f0*/  FFMA R29, R29, R6, R14 ;  /* 0x000000061d1d7223 */ /* 0x010fe2000000000e */
[----:B------:R-:W-:-:S03]  /*0400*/  ISETP.NE.AND P1, PT, R22, RZ, PT ;  /* 0x000000ff1600720c */ /* 0x000fc60003f25270 */
[----:B-----5:R-:W-:Y:S01]  /*0410*/  FFMA R10, R28, R10, R29 ;  /* 0x0000000a1c0a7223 */ /* 0x020fe2000000001d */
[----:B------:R-:W-:-:S03]  /*0420*/  IADD3 R6, P2, PT, R4, 0x20, RZ ;  /* 0x0000002004067810 */ /* 0x000fc60007f5e0ff */
[----:B------:R-:W-:Y:S01]  /*0430*/  FFMA R8, R7, R8, R10 ;  /* 0x0000000807087223 */ /* 0x000fe2000000000a */
[----:B------:R-:W-:Y:S02]  /*0440*/  IADD3.X R7, PT, PT, RZ, R5, RZ, P2, !PT ;  /* 0x00000005ff077210 */ /* 0x000fe400017fe4ff */
[----:B------:R-:W-:Y:S01]  /*0450*/  LEA R18, R3, R18, 0x3 ;  /* 0x0000001203127211 */ /* 0x000fe200078e18ff */
[----:B------:R-:W-:-:S04]  /*0460*/  FFMA R9, R9, R12, R8 ;  /* 0x0000000c09097223 */ /* 0x000fc80000000008 */
[----:B--2---:R-:W-:-:S04]  /*0470*/  FFMA R16, R16, R15, R9 ;  /* 0x0000000f10107223 */ /* 0x004fc80000000009 */
[----:B------:R-:W-:Y:S01]  /*0480*/  FFMA R24, R11, R24, R16 ;  /* 0x000000180b187223 */ /* 0x000fe20000000010 */
[----:B------:R-:W-:Y:S06]  /*0490*/  @P1 BRA `(.L_x_2) ;  /* 0xfffffffc005c1947 */ /* 0x000fec000383ffff */
.L_x_1:
[----:B------:R-:W-:Y:S05]  /*04a0*/  @!P0 BRA `(.L_x_0) ;  /* 0x0000000000fc8947 */ /* 0x000fea0003800000 */
[----:B------:R-:W-:Y:S02]  /*04b0*/  ISETP.GE.U32.AND P1, PT, R27, 0x4, PT ;  /* 0x000000041b00780c */ /* 0x000fe40003f26070 */
[----:B------:R-:W-:-:S04]  /*04c0*/  LOP3.LUT R16, R2, 0x3, RZ, 0xc0, !PT ;  /* 0x0000000302107812 */ /* 0x000fc800078ec0ff */
[----:B------:R-:W-:-:S07]  /*04d0*/  ISETP.NE.AND P0, PT, R16, RZ, PT ;  /* 0x000000ff1000720c */ /* 0x000fce0003f05270 */
[----:B------:R-:W-:Y:S06]  /*04e0*/  @!P1 BRA `(.L_x_3) ;  /* 0x00000000006c9947 */ /* 0x000fec0003800000 */
[----:B------:R-:W0:Y:S01]  /*04f0*/  LDC.64 R6, c[0x0][0x398] ;  /* 0x0000e600ff067b82 */ /* 0x000e220000000a00 */
[----:B------:R-:W1:Y:S01]  /*0500*/  LDCU.64 UR6, c[0x0][0x390] ;  /* 0x00007200ff0677ac */ /* 0x000e620008000a00 */
[----:B------:R-:W-:Y:S01]  /*0510*/  IMAD R9, R21, R3, R0 ;  /* 0x0000000315097224 */ /* 0x000fe200078e0200 */
[CC--:B------:R-:W-:Y:S02]  /*0520*/  IADD3 R5, PT, PT, R20.reuse, R21.reuse, RZ ;  /* 0x0000001514057210 */ /* 0x0c0fe40007ffe0ff */
[----:B------:R-:W-:-:S03]  /*0530*/  IADD3 R10, P1, PT, R20, R21, RZ ;  /* 0x00000015140a7210 */ /* 0x000fc60007f3e0ff */
[----:B------:R-:W2:Y:S01]  /*0540*/  LDC.64 R14, c[0x0][0x390] ;  /* 0x0000e400ff0e7b82 */ /* 0x000ea20000000a00 */
[----:B0-----:R-:W-:-:S04]  /*0550*/  IMAD.WIDE R6, R9, 0x4, R6 ;  /* 0x0000000409067825 */ /* 0x001fc800078e0206 */
[----:B------:R-:W-:Y:S02]  /*0560*/  IMAD.WIDE R8, R3, 0x4, R6 ;  /* 0x0000000403087825 */ /* 0x000fe400078e0206 */
[----:B------:R-:W3:Y:S02]  /*0570*/  LDG.E R6, desc[UR4][R6.64] ;  /* 0x0000000406067981 */ /* 0x000ee4000c1e1900 */
[----:B--2---:R-:W-:Y:S01]  /*0580*/  IMAD.WIDE.U32 R14, R5, 0x4, R14 ;  /* 0x00000004050e7825 */ /* 0x004fe200078e000e */
[----:B------:R-:W-:Y:S02]  /*0590*/  IADD3.X R5, PT, PT, RZ, RZ, RZ, P1, !PT ;  /* 0x000000ffff057210 */ /* 0x000fe40000ffe4ff */
[----:B-1----:R-:W-:-:S03]  /*05a0*/  LEA R4, P1, R10, UR6, 0x2 ;  /* 0x000000060a047c11 */ /* 0x002fc6000f8210ff */
[----:B------:R-:W3:Y:S01]  /*05b0*/  LDG.E R15, desc[UR4][R14.64] ;  /* 0x000000040e0f7981 */ /* 0x000ee2000c1e1900 */
[----:B------:R-:W-:Y:S01]  /*05c0*/  LEA.HI.X R5, R10, UR7, R5, 0x2, P1 ;  /* 0x000000070a057c11 */ /* 0x000fe200088f1405 */
[C---:B------:R-:W-:Y:S02]  /*05d0*/  IMAD.WIDE R10, R3.reuse, 0x4, R8 ;  /* 0x00000004030a7825 */ /* 0x040fe400078e0208 */
[----:B------:R-:W2:Y:S04]  /*05e0*/  LDG.E R8, desc[UR4][R8.64] ;  /* 0x0000000408087981 */ /* 0x000ea8000c1e1900 */
[----:B------:R-:W2:Y:S01]  /*05f0*/  LDG.E R17, desc[UR4][R4.64+0x4] ;  /* 0x0000040404117981 */ /* 0x000ea2000c1e1900 */
[----:B------:R-:W-:-:S03]  /*0600*/  IMAD.WIDE R12, R3, 0x4, R10 ;  /* 0x00000004030c7825 */ /* 0x000fc600078e020a */
[----:B------:R-:W4:Y:S04]  /*0610*/  LDG.E R22, desc[UR4][R10.64] ;  /* 0x000000040a167981 */ /* 0x000f28000c1e1900 */
[----:B------:R-:W4:Y:S04]  /*0620*/  LDG.E R18, desc[UR4][R4.64+0x8] ;  /* 0x0000080404127981 */ /* 0x000f28000c1e1900 */
[----:B------:R-:W5:Y:S04]  /*0630*/  LDG.E R26, desc[UR4][R4.64+0xc] ;  /* 0x00000c04041a7981 */ /* 0x000f68000c1e1900 */
[----:B------:R-:W5:Y:S01]  /*0640*/  LDG.E R12, desc[UR4][R12.64] ;  /* 0x000000040c0c7981 */ /* 0x000f62000c1e1900 */
[----:B------:R-:W-:Y:S01]  /*0650*/  IADD3 R21, PT, PT, R21, 0x4, RZ ;  /* 0x0000000415157810 */ /* 0x000fe20007ffe0ff */
[----:B---3--:R-:W-:-:S04]  /*0660*/  FFMA R24, R15, R6, R24 ;  /* 0x000000060f187223 */ /* 0x008fc80000000018 */
[----:B--2---:R-:W-:-:S04]  /*0670*/  FFMA R17, R17, R8, R24 ;  /* 0x0000000811117223 */ /* 0x004fc80000000018 */
[----:B----4-:R-:W-:-:S04]  /*0680*/  FFMA R17, R18, R22, R17 ;  /* 0x0000001612117223 */ /* 0x010fc80000000011 */
[----:B-----5:R-:W-:-:S07]  /*0690*/  FFMA R24, R26, R12, R17 ;  /* 0x0000000c1a187223 */ /* 0x020fce0000000011 */
.L_x_3:
[----:B------:R-:W-:Y:S05]  /*06a0*/  @!P0 BRA `(.L_x_0) ;  /* 0x00000000007c8947 */ /* 0x000fea0003800000 */
[----:B------:R-:W-:Y:S01]  /*06b0*/  ISETP.NE.AND P1, PT, R16, 0x1, PT ;  /* 0x000000011000780c */ /* 0x000fe20003f25270 */
[----:B------:R-:W0:Y:S01]  /*06c0*/  LDC.64 R12, c[0x0][0x390] ;  /* 0x0000e400ff0c7b82 */ /* 0x000e220000000a00 */
[----:B------:R-:W-:-:S04]  /*06d0*/  LOP3.LUT R2, R2, 0x1, RZ, 0xc0, !PT ;  /* 0x0000000102027812 */ /* 0x000fc800078ec0ff */
[----:B------:R-:W-:-:S03]  /*06e0*/  ISETP.NE.U32.AND P0, PT, R2, 0x1, PT ;  /* 0x000000010200780c */ /* 0x000fc60003f05070 */
[----:B------:R-:W1:Y:S04]  /*06f0*/  LDC.64 R10, c[0x0][0x398] ;  /* 0x0000e600ff0a7b82 */ /* 0x000e680000000a00 */
[CC--:B------:R-:W-:Y:S02]  /*0700*/  @P1 IADD3 R15, PT, PT, R20.reuse, R21.reuse, RZ ;  /* 0x00000015140f1210 */ /* 0x0c0fe40007ffe0ff */
[----:B------:R-:W-:Y:S02]  /*0710*/  @P1 IADD3 R2, P2, PT, R20, R21, RZ ;  /* 0x0000001514021210 */ /* 0x000fe40007f5e0ff */
[----:B------:R-:W2:Y:S02]  /*0720*/  @P1 LDC.64 R4, c[0x0][0x390] ;  /* 0x0000e400ff041b82 */ /* 0x000ea40000000a00 */
[----:B------:R-:W-:-:S06]  /*0730*/  @P1 IADD3.X R14, PT, PT, RZ, RZ, RZ, P2, !PT ;  /* 0x000000ffff0e1210 */ /* 0x000fcc00017fe4ff */
[----:B------:R-:W3:Y:S01]  /*0740*/  LDC.64 R6, c[0x0][0x390] ;  /* 0x0000e400ff067b82 */ /* 0x000ee20000000a00 */
[----:B0-----:R-:W-:-:S04]  /*0750*/  @P1 IMAD.WIDE.U32 R12, R15, 0x4, R12 ;  /* 0x000000040f0c1825 */ /* 0x001fc800078e000c */
[C---:B------:R-:W-:Y:S01]  /*0760*/  @P1 IMAD R15, R21.reuse, R3, R0 ;  /* 0x00000003150f1224 */ /* 0x040fe200078e0200 */
[----:B------:R-:W-:Y:S01]  /*0770*/  @P1 IADD3 R21, PT, PT, R21, 0x2, RZ ;  /* 0x0000000215151810 */ /* 0x000fe20007ffe0ff */
[----:B------:R-:W4:Y:S01]  /*0780*/  @P1 LDG.E R13, desc[UR4][R12.64] ;  /* 0x000000040c0d1981 */ /* 0x000f22000c1e1900 */
[----:B------:R-:W0:Y:S01]  /*0790*/  LDC.64 R8, c[0x0][0x398] ;  /* 0x0000e600ff087b82 */ /* 0x000e220000000a00 */
[----:B-1----:R-:W-:Y:S01]  /*07a0*/  @P1 IMAD.WIDE R10, R15, 0x4, R10 ;  /* 0x000000040f0a1825 */ /* 0x002fe200078e020a */
[----:B------:R-:W-:Y:S02]  /*07b0*/  @!P0 IADD3 R17, PT, PT, R20, R21, RZ ;  /* 0x0000001514118210 */ /* 0x000fe40007ffe0ff */
[----:B--2---:R-:W-:Y:S01]  /*07c0*/  @P1 LEA R4, P2, R2, R4, 0x2 ;  /* 0x0000000402041211 */ /* 0x004fe200078410ff */
[----:B------:R-:W-:-:S03]  /*07d0*/  @!P0 IMAD R21, R21, R3, R0 ;  /* 0x0000000315158224 */ /* 0x000fc600078e0200 */
[----:B------:R-:W-:Y:S01]  /*07e0*/  @P1 LEA.HI.X R5, R2, R5, R14, 0x2, P2 ;  /* 0x0000000502051211 */ /* 0x000fe200010f140e */
[----:B------:R-:W-:Y:S01]  /*07f0*/  @P1 IMAD.WIDE R14, R3, 0x4, R10 ;  /* 0x00000004030e1825 */ /* 0x000fe200078e020a */
[----:B------:R-:W4:Y:S03]  /*0800*/  @P1 LDG.E R2, desc[UR4][R10.64] ;  /* 0x000000040a021981 */ /* 0x000f26000c1e1900 */
[----:B---3--:R-:W-:Y:S01]  /*0810*/  @!P0 IMAD.WIDE.U32 R6, R17, 0x4, R6 ;  /* 0x0000000411068825 */ /* 0x008fe200078e0006 */
[----:B------:R-:W2:Y:S04]  /*0820*/  @P1 LDG.E R5, desc[UR4][R4.64+0x4] ;  /* 0x0000040404051981 */ /* 0x000ea8000c1e1900 */
[----:B------:R-:W2:Y:S01]  /*0830*/  @P1 LDG.E R14, desc[UR4][R14.64] ;  /* 0x000000040e0e1981 */ /* 0x000ea2000c1e1900 */
[----:B0-----:R-:W-:-:S03]  /*0840*/  @!P0 IMAD.WIDE R8, R21, 0x4, R8 ;  /* 0x0000000415088825 */ /* 0x001fc600078e0208 */
[----:B------:R-:W3:Y:S04]  /*0850*/  @!P0 LDG.E R7, desc[UR4][R6.64] ;  /* 0x0000000406078981 */ /* 0x000ee8000c1e1900 */
[----:B------:R-:W3:Y:S01]  /*0860*/  @!P0 LDG.E R8, desc[UR4][R8.64] ;  /* 0x0000000408088981 */ /* 0x000ee2000c1e1900 */
[----:B----4-:R-:W-:-:S04]  /*0870*/  @P1 FFMA R2, R13, R2, R24 ;  /* 0x000000020d021223 */ /* 0x010fc80000000018 */
[----:B--2---:R-:W-:-:S04]  /*0880*/  @P1 FFMA R24, R5, R14, R2 ;  /* 0x0000000e05181223 */ /* 0x004fc80000000002 */
[----:B---3--:R-:W-:-:S07]  /*0890*/  @!P0 FFMA R24, R7, R8, R24 ;  /* 0x0000000807188223 */ /* 0x008fce0000000018 */
.L_x_0:
[----:B------:R-:W0:Y:S01]  /*08a0*/  LDC.64 R4, c[0x0][0x3a8] ;  /* 0x0000ea00ff047b82 */ /* 0x000e220000000a00 */
[----:B------:R-:W-:Y:S01]  /*08b0*/  IMAD R3, R19, R3, R0 ;  /* 0x0000000313037224 */ /* 0x000fe200078e0200 */
[----:B------:R-:W1:Y:S01]  /*08c0*/  LDCU UR6, c[0x0][0x3a0] ;  /* 0x00007400ff0677ac */ /* 0x000e620008000800 */
[----:B------:R-:W2:Y:S02]  /*08d0*/  LDCU UR7, c[0x0][0x38c] ;  /* 0x00007180ff0777ac */ /* 0x000ea40008000800 */
[----:B0-----:R-:W-:-:S05]  /*08e0*/  IMAD.WIDE.U32 R2, R3, 0x4, R4 ;  /* 0x0000000403027825 */ /* 0x001fca00078e0004 */
[----:B------:R-:W1:Y:S02]  /*08f0*/  LDG.E R0, desc[UR4][R2.64] ;  /* 0x0000000402007981 */ /* 0x000e64000c1e1900 */
[----:B-1----:R-:W-:-:S04]  /*0900*/  FMUL R5, R0, UR6 ;  /* 0x0000000600057c20 */ /* 0x002fc80008400000 */
[----:B--2---:R-:W-:-:S05]  /*0910*/  FFMA R5, R24, UR7, R5 ;  /* 0x0000000718057c23 */ /* 0x004fca0008000005 */
[----:B------:R-:W-:Y:S01]  /*0920*/  STG.E desc[UR4][R2.64], R5 ;  /* 0x0000000502007986 */ /* 0x000fe2000c101904 */
[----:B------:R-:W-:Y:S05]  /*0930*/  EXIT ;  /* 0x000000000000794d */ /* 0x000fea0003800000 */
.L_x_4:
[----:B------:R-:W-:-:S00]  /*0940*/  BRA `(.L_x_4) ;  /* 0xfffffffc00fc7947 */ /* 0x000fc0000383ffff */
[----:B------:R-:W-:-:S00]  /*0950*/  NOP ;  /* 0x0000000000007918 */ /* 0x000fc00000000000 */
        /* <DEDUP_REMOVED lines=10> */
.L_x_5:


//--------------------- .nv.shared.reserved.0     --------------------------
	.section	.nv.shared.reserved.0,"aw",@nobits
	.weak		__nv_reservedSMEM_offset_0_alias
	.size		__nv_reservedSMEM_offset_0_alias, 0, 64
	.other		__nv_reservedSMEM_offset_0_alias,@"STO_CUDA_RESERVED_SHARED STV_DEFAULT"
__nv_reservedSMEM_offset_0_alias:
	.zero		0
	.zero		64


//--------------------- .nv.constant0._Z16sgemm_coalescingiiifPKfS0_fPf --------------------------
	.section	.nv.constant0._Z16sgemm_coalescingiiifPKfS0_fPf,"a",@progbits
	.sectionflags	@""
	.align	4
.nv.constant0._Z16sgemm_coalescingiiifPKfS0_fPf:
	.zero		944


//--------------------- SYMBOLS --------------------------

	.type		.nv.reservedSmem.offset0,@object
	.size		.nv.reservedSmem.offset0,0x4
